//
// Generated by NVIDIA NVVM Compiler
//
// Compiler Build ID: CL-36424714
// Cuda compilation tools, release 13.0, V13.0.88
// Based on NVVM 20.0.0
//

.version 9.0
.target sm_100
.address_size 64

	// .globl	_Z15printHelloWorldv
.extern .func  (.param .b32 func_retval0) vprintf
(
	.param .b64 vprintf_param_0,
	.param .b64 vprintf_param_1
)
;
.global .align 1 .b8 $str[23] = {72, 101, 108, 108, 111, 32, 87, 111, 114, 108, 100, 32, 102, 114, 111, 109, 32, 71, 80, 85, 33, 10};

.visible .entry _Z15printHelloWorldv()
{
	.reg .b32 	%r<3>;
	.reg .b64 	%rd<3>;

	mov.u64 	%rd1, $str;
	cvta.global.u64 	%rd2, %rd1;
	{ // callseq 0, 0
	.param .b64 param0;
	st.param.b64 	[param0], %rd2;
	.param .b64 param1;
	st.param.b64 	[param1], 0;
	.param .b32 retval0;
	call.uni (retval0), 
	vprintf, 
	(
	param0, 
	param1
	);
	ld.param.b32 	%r1, [retval0];
	} // callseq 0
	ret;

}


// ===== COMPILED SASS (sm_100) =====

	.target	sm_100

	.elftype	@"ET_EXEC"


//--------------------- .note.nv.tkinfo           --------------------------
	.section	.note.nv.tkinfo,"",@"SHT_NOTE"
	.sectionflags	@"SHF_NOTE_NV_TKINFO"
	.tkinfo
        /*0018*/ 	.word	0x00000002
        /*0030*/ 	.string	""
        /*0030*/ 	.string	"ptxas"
        /*0030*/ 	.string	"Cuda compilation tools, release 13.0, V13.0.88"
        /*0030*/ 	.string	"Build cuda_13.0.r13.0/compiler.36424714_0"
        /*0030*/ 	.string	"-arch sm_100 -m 64 "



//--------------------- .note.nv.cuinfo           --------------------------
	.section	.note.nv.cuinfo,"",@"SHT_NOTE"
	.sectionflags	@"SHF_NOTE_NV_CUINFO"
        /*0018*/ 	.short	0x0002
        /*001a*/ 	.short	0x0064
        /*001c*/ 	.short	0x0082
	.zero		2


//--------------------- .nv.info                  --------------------------
	.section	.nv.info,"",@"SHT_CUDA_INFO"
	.align	4


	//----- nvinfo : EIATTR_REGCOUNT
	.align		4
        /*0000*/ 	.byte	0x04, 0x2f
        /*0002*/ 	.short	(.L_2 - .L_1)
	.align		4
.L_1:
        /*0004*/ 	.word	index@(_Z15printHelloWorldv)
        /*0008*/ 	.word	0x00000018


	//----- nvinfo : EIATTR_FRAME_SIZE
	.align		4
.L_2:
        /*000c*/ 	.byte	0x04, 0x11
        /*000e*/ 	.short	(.L_4 - .L_3)
	.align		4
.L_3:
        /*0010*/ 	.word	index@(_Z15printHelloWorldv)
        /*0014*/ 	.word	0x00000000


	//----- nvinfo : EIATTR_MIN_STACK_SIZE
	.align		4
.L_4:
        /*0018*/ 	.byte	0x04, 0x12
        /*001a*/ 	.short	(.L_6 - .L_5)
	.align		4
.L_5:
        /*001c*/ 	.word	index@(_Z15printHelloWorldv)
        /*0020*/ 	.word	0x00000000
.L_6:


//--------------------- .nv.compat                --------------------------
	.section	.nv.compat,"",@"SHT_CUDA_COMPAT_INFO"
	.align	4
        /*0000*/ 	.byte	0x02, 0x09, 0x00, 0x00, 0x02, 0x02, 0x01, 0x00, 0x02, 0x05, 0x05, 0x00, 0x03, 0x07, 0x01, 0x01
        /*0010*/ 	.byte	0x02, 0x03, 0x00, 0x00, 0x02, 0x06, 0x01, 0x00, 0x04, 0x0b, 0x08, 0x00, 0x09, 0x00, 0x00, 0x00
        /*0020*/ 	.byte	0x00, 0x00, 0x00, 0x00


//--------------------- .nv.info._Z15printHelloWorldv --------------------------
	.section	.nv.info._Z15printHelloWorldv,"",@"SHT_CUDA_INFO"
	.sectionflags	@""
	.align	4


	//----- nvinfo : EIATTR_CUDA_API_VERSION
	.align		4
        /*0000*/ 	.byte	0x04, 0x37
        /*0002*/ 	.short	(.L_8 - .L_7)
.L_7:
        /*0004*/ 	.word	0x00000082


	//----- nvinfo : EIATTR_SPARSE_MMA_MASK
	.align		4
.L_8:
        /*0008*/ 	.byte	0x03, 0x50
        /*000a*/ 	.short	0x0000


	//----- nvinfo : EIATTR_MAXREG_COUNT
	.align		4
        /*000c*/ 	.byte	0x03, 0x1b
        /*000e*/ 	.short	0x00ff


	//----- nvinfo : EIATTR_EXTERNS
	.align		4
        /*0010*/ 	.byte	0x04, 0x0f
        /*0012*/ 	.short	(.L_10 - .L_9)


	//   ....[0]....
	.align		4
.L_9:
        /*0014*/ 	.word	index@(vprintf)


	//----- nvinfo : EIATTR_MERCURY_ISA_VERSION
	.align		4
.L_10:
        /*0018*/ 	.byte	0x03, 0x5f
        /*001a*/ 	.short	0x0101


	//----- nvinfo : EIATTR_VRC_CTA_INIT_COUNT
	.align		4
        /*001c*/ 	.byte	0x02, 0x4a
	.zero		1
	.zero		1


	//----- nvinfo : EIATTR_SYSCALL_OFFSETS
	.align		4
        /*0020*/ 	.byte	0x04, 0x46
        /*0022*/ 	.short	(.L_12 - .L_11)


	//   ....[0]....
.L_11:
        /*0024*/ 	.word	0x00000080


	//----- nvinfo : EIATTR_EXIT_INSTR_OFFSETS
	.align		4
.L_12:
        /*0028*/ 	.byte	0x04, 0x1c
        /*002a*/ 	.short	(.L_14 - .L_13)


	//   ....[0]....
.L_13:
        /*002c*/ 	.word	0x00000090


	//----- nvinfo : EIATTR_SW_WAR
	.align		4
.L_14:
        /*0030*/ 	.byte	0x04, 0x36
        /*0032*/ 	.short	(.L_16 - .L_15)
.L_15:
        /*0034*/ 	.word	0x00000008
.L_16:


//--------------------- .nv.callgraph             --------------------------
	.section	.nv.callgraph,"",@"SHT_CUDA_CALLGRAPH"
	.align	4
	.sectionentsize	8
	.align		4
        /*0000*/ 	.word	0x00000000
	.align		4
        /*0004*/ 	.word	0xffffffff
	.align		4
        /*0008*/ 	.word	index@(_Z15printHelloWorldv)
	.align		4
        /*000c*/ 	.word	index@(vprintf)
	.align		4
        /*0010*/ 	.word	0x00000000
	.align		4
        /*0014*/ 	.word	0xfffffffe
	.align		4
        /*0018*/ 	.word	0x00000000
	.align		4
        /*001c*/ 	.word	0xfffffffd
	.align		4
        /*0020*/ 	.word	0x00000000
	.align		4
        /*0024*/ 	.word	0xfffffffc


//--------------------- .nv.constant4             --------------------------
	.section	.nv.constant4,"a",@progbits
	.align	8
	.align		8
.nv.constant4:
        /*0000*/ 	.dword	vprintf
	.align		8
        /*0008*/ 	.dword	$str


//--------------------- .text._Z15printHelloWorldv --------------------------
	.section	.text._Z15printHelloWorldv,"ax",@progbits
	.align	128
        .global         _Z15printHelloWorldv
        .type           _Z15printHelloWorldv,@function
        .size           _Z15printHelloWorldv,(.L_x_2 - _Z15printHelloWorldv)
        .other          _Z15printHelloWorldv,@"STO_CUDA_ENTRY STV_DEFAULT"
_Z15printHelloWorldv:
.text._Z15printHelloWorldv:
[----:B------:R-:W0:Y:S01]  /*0000*/  LDC R1, c[0x0][0x37c] ;  /* 0x0000df00ff017b82 */ /* 0x000e220000000800 */
[----:B------:R-:W-:Y:S01]  /*0010*/  MOV R0, 0x0 ;  /* 0x0000000000007802 */ /* 0x000fe20000000f00 */
[----:B------:R-:W1:Y:S01]  /*0020*/  LDCU.64 UR4, c[0x4][0x8] ;  /* 0x01000100ff0477ac */ /* 0x000e620008000a00 */
[----:B------:R-:W-:-:S05]  /*0030*/  CS2R R6, SRZ ;  /* 0x0000000000067805 */ /* 0x000fca000001ff00 */
[----:B------:R2:W3:Y:S01]  /*0040*/  LDC.64 R2, c[0x4][R0] ;  /* 0x0100000000027b82 */ /* 0x0004e20000000a00 */
[----:B-1----:R-:W-:Y:S02]  /*0050*/  IMAD.U32 R4, RZ, RZ, UR4 ;  /* 0x00000004ff047e24 */ /* 0x002fe4000f8e00ff */
[----:B--2---:R-:W-:-:S07]  /*0060*/  IMAD.U32 R5, RZ, RZ, UR5 ;  /* 0x00000005ff057e24 */ /* 0x004fce000f8e00ff */
[----:B------:R-:W-:-:S07]  /*0070*/  LEPC R20, `(.L_x_0) ;  /* 0x000000001014794e */ /* 0x000fce0000000000 */
[----:B0--3--:R-:W-:Y:S05]  /*0080*/  CALL.ABS.NOINC R2 ;  /* 0x0000000002007343 */ /* 0x009fea0003c00000 */
.L_x_0:
[----:B------:R-:W-:Y:S05]  /*0090*/  EXIT ;  /* 0x000000000000794d */ /* 0x000fea0003800000 */
.L_x_1:
[----:B------:R-:W-:-:S00]  /*00a0*/  BRA `(.L_x_1) ;  /* 0xfffffffc00fc7947 */ /* 0x000fc0000383ffff */
[----:B------:R-:W-:-:S00]  /*00b0*/  NOP ;  /* 0x0000000000007918 */ /* 0x000fc00000000000 */
        /* <DEDUP_REMOVED lines=12> */
.L_x_2:


//--------------------- .nv.global.init           --------------------------
	.section	.nv.global.init,"aw",@progbits
.nv.global.init:
	.type		$str,@object
	.size		$str,(.L_0 - $str)
$str:
        /*0000*/ 	.byte	0x48, 0x65, 0x6c, 0x6c, 0x6f, 0x20, 0x57, 0x6f, 0x72, 0x6c, 0x64, 0x20, 0x66, 0x72, 0x6f, 0x6d
        /*0010*/ 	.byte	0x20, 0x47, 0x50, 0x55, 0x21, 0x0a, 0x00
.L_0:


//--------------------- .nv.shared.reserved.0     --------------------------
	.section	.nv.shared.reserved.0,"aw",@nobits
	.weak		__nv_reservedSMEM_offset_0_alias
	.size		__nv_reservedSMEM_offset_0_alias, 0, 64
	.other		__nv_reservedSMEM_offset_0_alias,@"STO_CUDA_RESERVED_SHARED STV_DEFAULT"
__nv_reservedSMEM_offset_0_alias:
	.zero		0
	.zero		64


//--------------------- .nv.constant0._Z15printHelloWorldv --------------------------
	.section	.nv.constant0._Z15printHelloWorldv,"a",@progbits
	.sectionflags	@""
	.align	4
.nv.constant0._Z15printHelloWorldv:
	.zero		896


//--------------------- SYMBOLS --------------------------

	.type		.nv.reservedSmem.offset0,@object
	.size		.nv.reservedSmem.offset0,0x4
	.type		vprintf,@function
